	.headerflags	@"EF_CUDA_TEXMODE_UNIFIED EF_CUDA_64BIT_ADDRESS EF_CUDA_ACCELERATORS EF_CUDA_SM90 EF_CUDA_VIRTUAL_SM(EF_CUDA_SM90)"
	.elftype	@"ET_EXEC"


//--------------------- .nv.info                  --------------------------
	.section	.nv.info,"",@"SHT_CUDA_INFO"
	.align	4


	//----- nvinfo : EIATTR_REGCOUNT
	.align		4
        /*0000*/ 	.byte	0x04, 0x2f
        /*0002*/ 	.short	(.L_1 - .L_0)
	.align		4
.L_0:
        /*0004*/ 	.word	index@(triton_per_fused_dot_4)
        /*0008*/ 	.word	0x0000000f


	//----- nvinfo : EIATTR_MIN_STACK_SIZE
	.align		4
.L_1:
        /*000c*/ 	.byte	0x04, 0x12
        /*000e*/ 	.short	(.L_3 - .L_2)
	.align		4
.L_2:
        /*0010*/ 	.word	index@(triton_per_fused_dot_4)
        /*0014*/ 	.word	0x00000000


	//----- nvinfo : EIATTR_FRAME_SIZE
	.align		4
.L_3:
        /*0018*/ 	.byte	0x04, 0x11
        /*001a*/ 	.short	(.L_5 - .L_4)
	.align		4
.L_4:
        /*001c*/ 	.word	index@(triton_per_fused_dot_4)
        /*0020*/ 	.word	0x00000000


	//----- nvinfo : EIATTR_MIN_STACK_SIZE
	.align		4
.L_5:
        /*0024*/ 	.byte	0x04, 0x12
        /*0026*/ 	.short	(.L_7 - .L_6)
	.align		4
.L_6:
        /*0028*/ 	.word	index@(triton_per_fused_dot_4)
        /*002c*/ 	.word	0x00000000
.L_7:


//--------------------- .nv.info.triton_per_fused_dot_4 --------------------------
	.section	.nv.info.triton_per_fused_dot_4,"",@"SHT_CUDA_INFO"
	.sectionflags	@""
	.align	4


	//----- nvinfo : EIATTR_CUDA_API_VERSION
	.align		4
        /*0000*/ 	.byte	0x04, 0x37
        /*0002*/ 	.short	(.L_9 - .L_8)
.L_8:
        /*0004*/ 	.word	0x0000007c


	//----- nvinfo : EIATTR_KPARAM_INFO
	.align		4
.L_9:
        /*0008*/ 	.byte	0x04, 0x17
        /*000a*/ 	.short	(.L_11 - .L_10)
.L_10:
        /*000c*/ 	.word	0x00000000
        /*0010*/ 	.short	0x0003
        /*0012*/ 	.short	0x0018
        /*0014*/ 	.byte	0x00, 0xf0, 0x11, 0x00


	//----- nvinfo : EIATTR_KPARAM_INFO
	.align		4
.L_11:
        /*0018*/ 	.byte	0x04, 0x17
        /*001a*/ 	.short	(.L_13 - .L_12)
.L_12:
        /*001c*/ 	.word	0x00000000
        /*0020*/ 	.short	0x0002
        /*0022*/ 	.short	0x0010
        /*0024*/ 	.byte	0x00, 0xf4, 0x21, 0x00


	//----- nvinfo : EIATTR_KPARAM_INFO
	.align		4
.L_13:
        /*0028*/ 	.byte	0x04, 0x17
        /*002a*/ 	.short	(.L_15 - .L_14)
.L_14:
        /*002c*/ 	.word	0x00000000
        /*0030*/ 	.short	0x0001
        /*0032*/ 	.short	0x0008
        /*0034*/ 	.byte	0x00, 0xf4, 0x21, 0x00


	//----- nvinfo : EIATTR_KPARAM_INFO
	.align		4
.L_15:
        /*0038*/ 	.byte	0x04, 0x17
        /*003a*/ 	.short	(.L_17 - .L_16)
.L_16:
        /*003c*/ 	.word	0x00000000
        /*0040*/ 	.short	0x0000
        /*0042*/ 	.short	0x0000
        /*0044*/ 	.byte	0x00, 0xf4, 0x21, 0x00


	//----- nvinfo : EIATTR_SPARSE_MMA_MASK
	.align		4
.L_17:
        /*0048*/ 	.byte	0x03, 0x50
        /*004a*/ 	.short	0x0000


	//----- nvinfo : EIATTR_MAXREG_COUNT
	.align		4
        /*004c*/ 	.byte	0x03, 0x1b
        /*004e*/ 	.short	0x00ff


	//----- nvinfo : EIATTR_COOP_GROUP_MASK_REGIDS
	.align		4
        /*0050*/ 	.byte	0x04, 0x29
        /*0052*/ 	.short	(.L_19 - .L_18)


	//   ....[0]....
.L_18:
        /*0054*/ 	.word	0xffffffff


	//   ....[1]....
        /*0058*/ 	.word	0xffffffff


	//   ....[2]....
        /*005c*/ 	.word	0xffffffff


	//   ....[3]....
        /*0060*/ 	.word	0xffffffff


	//   ....[4]....
        /*0064*/ 	.word	0xffffffff


	//   ....[5]....
        /*0068*/ 	.word	0xffffffff


	//----- nvinfo : EIATTR_COOP_GROUP_INSTR_OFFSETS
	.align		4
.L_19:
        /*006c*/ 	.byte	0x04, 0x28
        /*006e*/ 	.short	(.L_21 - .L_20)


	//   ....[0]....
.L_20:
        /*0070*/ 	.word	0x000001c0


	//   ....[1]....
        /*0074*/ 	.word	0x000001e0


	//   ....[2]....
        /*0078*/ 	.word	0x00000200


	//   ....[3]....
        /*007c*/ 	.word	0x00000230


	//   ....[4]....
        /*0080*/ 	.word	0x00000250


	//   ....[5]....
        /*0084*/ 	.word	0x000002e0


	//----- nvinfo : EIATTR_EXIT_INSTR_OFFSETS
	.align		4
.L_21:
        /*0088*/ 	.byte	0x04, 0x1c
        /*008a*/ 	.short	(.L_23 - .L_22)


	//   ....[0]....
.L_22:
        /*008c*/ 	.word	0x00000320


	//   ....[1]....
        /*0090*/ 	.word	0x00000360


	//----- nvinfo : EIATTR_REQNTID
	.align		4
.L_23:
        /*0094*/ 	.byte	0x04, 0x10
        /*0096*/ 	.short	(.L_25 - .L_24)
.L_24:
        /*0098*/ 	.word	0x00000040
        /*009c*/ 	.word	0x00000001
        /*00a0*/ 	.word	0x00000001


	//----- nvinfo : EIATTR_CBANK_PARAM_SIZE
	.align		4
.L_25:
        /*00a4*/ 	.byte	0x03, 0x19
        /*00a6*/ 	.short	0x001c


	//----- nvinfo : EIATTR_PARAM_CBANK
	.align		4
        /*00a8*/ 	.byte	0x04, 0x0a
        /*00aa*/ 	.short	(.L_27 - .L_26)
	.align		4
.L_26:
        /*00ac*/ 	.word	index@(.nv.constant0.triton_per_fused_dot_4)
        /*00b0*/ 	.short	0x0210
        /*00b2*/ 	.short	0x001c


	//----- nvinfo : EIATTR_SW_WAR
	.align		4
.L_27:
        /*00b4*/ 	.byte	0x04, 0x36
        /*00b6*/ 	.short	(.L_29 - .L_28)
.L_28:
        /*00b8*/ 	.word	0x00000008
.L_29:


//--------------------- .nv.callgraph             --------------------------
	.section	.nv.callgraph,"",@"SHT_CUDA_CALLGRAPH"
	.align	4
	.sectionentsize	8
	.align		4
        /*0000*/ 	.word	0x00000000
	.align		4
        /*0004*/ 	.word	0xffffffff
	.align		4
        /*0008*/ 	.word	0x00000000
	.align		4
        /*000c*/ 	.word	0xfffffffe
	.align		4
        /*0010*/ 	.word	0x00000000
	.align		4
        /*0014*/ 	.word	0xfffffffd
	.align		4
        /*0018*/ 	.word	0x00000000
	.align		4
        /*001c*/ 	.word	0xfffffffc


//--------------------- .text.triton_per_fused_dot_4 --------------------------
	.section	.text.triton_per_fused_dot_4,"ax",@progbits
	.sectionflags	@"SHF_BARRIERS=1"
	.align	128
        .global         triton_per_fused_dot_4
        .type           triton_per_fused_dot_4,@function
        .size           triton_per_fused_dot_4,(.L_x_1 - triton_per_fused_dot_4)
        .other          triton_per_fused_dot_4,@"STO_CUDA_ENTRY STV_DEFAULT"
triton_per_fused_dot_4:
.text.triton_per_fused_dot_4:
[----:B------:R-:W0:Y:S02]  /*0000*/  LDC R1, c[0x0][0x28] ;  /* 0x00000a00ff017b82 */ /* 0x000e240000000800 */
[----:B------:R-:W1:Y:S01]  /*0010*/  S2R R10, SR_TID.X ;  /* 0x00000000000a7919 */ /* 0x000e620000002100 */
[----:B------:R-:W2:Y:S01]  /*0020*/  LDC.64 R2, c[0x0][0x210] ;  /* 0x00008400ff027b82 */ /* 0x000ea20000000a00 */
[----:B------:R-:W-:Y:S01]  /*0030*/  CS2R R8, SRZ ;  /* 0x0000000000087805 */ /* 0x000fe2000001ff00 */
[----:B------:R-:W-:-:S06]  /*0040*/  ULDC.64 UR6, c[0x0][0x208] ;  /* 0x0000820000067ab9 */ /* 0x000fcc0000000a00 */
[----:B------:R-:W3:Y:S01]  /*0050*/  LDC.64 R4, c[0x0][0x218] ;  /* 0x00008600ff047b82 */ /* 0x000ee20000000a00 */
[----:B-1----:R-:W-:-:S05]  /*0060*/  IMAD.SHL.U32 R6, R10, 0x2, RZ ;  /* 0x000000020a067824 */ /* 0x002fca00078e00ff */
[----:B------:R-:W-:-:S04]  /*0070*/  LOP3.LUT R7, R6, 0x7e, RZ, 0xc0, !PT ;  /* 0x0000007e06077812 */ /* 0x000fc800078ec0ff */
[C---:B------:R-:W-:Y:S01]  /*0080*/  ISETP.GE.U32.AND P0, PT, R7.reuse, 0x64, PT ;  /* 0x000000640700780c */ /* 0x040fe20003f06070 */
[----:B--2---:R-:W-:-:S04]  /*0090*/  IMAD.WIDE.U32 R2, R7, 0x4, R2 ;  /* 0x0000000407027825 */ /* 0x004fc800078e0002 */
[----:B---3--:R-:W-:Y:S01]  /*00a0*/  IMAD.WIDE.U32 R4, R7, 0x4, R4 ;  /* 0x0000000407047825 */ /* 0x008fe200078e0004 */
[----:B------:R-:W-:-:S07]  /*00b0*/  CS2R R6, SRZ ;  /* 0x0000000000067805 */ /* 0x000fce000001ff00 */
[----:B------:R-:W2:Y:S04]  /*00c0*/  @!P0 LDG.E.64 R6, desc[UR6][R2.64] ;  /* 0x0000000602068981 */ /* 0x000ea8000c1e1b00 */
[----:B------:R-:W3:Y:S01]  /*00d0*/  @!P0 LDG.E.64 R8, desc[UR6][R4.64] ;  /* 0x0000000604088981 */ /* 0x000ee2000c1e1b00 */
[----:B------:R-:W1:Y:S01]  /*00e0*/  S2UR UR5, SR_CgaCtaId ;  /* 0x00000000000579c3 */ /* 0x000e620000008800 */
[----:B------:R-:W-:Y:S01]  /*00f0*/  UMOV UR4, 0x400 ;  /* 0x0000040000047882 */ /* 0x000fe20000000000 */
[----:B------:R-:W-:Y:S01]  /*0100*/  ISETP.GE.AND P1, PT, R10, 0x2, PT ;  /* 0x000000020a00780c */ /* 0x000fe20003f26270 */
[----:B-1----:R-:W-:Y:S01]  /*0110*/  UPRMT UR4, UR5, 0x654, UR4 ;  /* 0x0000065405047896 */ /* 0x002fe20008000004 */
[----:B--2---:R-:W-:Y:S02]  /*0120*/  SEL R12, R7, RZ, !P0 ;  /* 0x000000ff070c7207 */ /* 0x004fe40004000000 */
[----:B------:R-:W-:-:S02]  /*0130*/  SEL R6, R6, RZ, !P0 ;  /* 0x000000ff06067207 */ /* 0x000fc40004000000 */
[----:B---3--:R-:W-:Y:S02]  /*0140*/  SEL R9, R9, RZ, !P0 ;  /* 0x000000ff09097207 */ /* 0x008fe40004000000 */
[----:B------:R-:W-:-:S03]  /*0150*/  SEL R8, R8, RZ, !P0 ;  /* 0x000000ff08087207 */ /* 0x000fc60004000000 */
[----:B------:R-:W-:-:S04]  /*0160*/  FMUL R9, R12, R9 ;  /* 0x000000090c097220 */ /* 0x000fc80000400000 */
[----:B------:R-:W-:Y:S01]  /*0170*/  FFMA R8, R6, R8, R9 ;  /* 0x0000000806087223 */ /* 0x000fe20000000009 */
[----:B------:R-:W-:-:S04]  /*0180*/  SHF.R.U32.HI R6, RZ, 0x3, R10 ;  /* 0x00000003ff067819 */ /* 0x000fc8000001160a */
[----:B------:R-:W-:Y:S02]  /*0190*/  FSEL R8, R8, RZ, !P0 ;  /* 0x000000ff08087208 */ /* 0x000fe40004000000 */
[----:B------:R-:W-:Y:S02]  /*01a0*/  LOP3.LUT P0, RZ, R10, 0x1f, RZ, 0xc0, !PT ;  /* 0x0000001f0aff7812 */ /* 0x000fe4000780c0ff */
[----:B------:R-:W-:Y:S01]  /*01b0*/  LOP3.LUT R6, R6, 0x4, RZ, 0xc0, !PT ;  /* 0x0000000406067812 */ /* 0x000fe200078ec0ff */
[----:B------:R-:W1:Y:S02]  /*01c0*/  SHFL.BFLY PT, R7, R8, 0x10, 0x1f ;  /* 0x0e001f0008077f89 */ /* 0x000e6400000e0000 */
[----:B-1----:R-:W-:-:S05]  /*01d0*/  FADD R7, R8, R7 ;  /* 0x0000000708077221 */ /* 0x002fca0000000000 */
[----:B------:R-:W1:Y:S02]  /*01e0*/  SHFL.BFLY PT, R2, R7, 0x8, 0x1f ;  /* 0x0d001f0007027f89 */ /* 0x000e6400000e0000 */
[----:B-1----:R-:W-:-:S05]  /*01f0*/  FADD R2, R7, R2 ;  /* 0x0000000207027221 */ /* 0x002fca0000000000 */
[----:B------:R-:W1:Y:S02]  /*0200*/  SHFL.BFLY PT, R3, R2, 0x4, 0x1f ;  /* 0x0c801f0002037f89 */ /* 0x000e6400000e0000 */
[----:B-1----:R-:W-:Y:S01]  /*0210*/  FADD R3, R2, R3 ;  /* 0x0000000302037221 */ /* 0x002fe20000000000 */
[----:B------:R-:W-:-:S04]  /*0220*/  LEA R2, R10, UR4, 0x2 ;  /* 0x000000040a027c11 */ /* 0x000fc8000f8e10ff */
[----:B------:R-:W1:Y:S02]  /*0230*/  SHFL.BFLY PT, R4, R3, 0x2, 0x1f ;  /* 0x0c401f0003047f89 */ /* 0x000e6400000e0000 */
[----:B-1----:R-:W-:-:S05]  /*0240*/  FADD R4, R3, R4 ;  /* 0x0000000403047221 */ /* 0x002fca0000000000 */
[----:B------:R-:W1:Y:S02]  /*0250*/  SHFL.BFLY PT, R5, R4, 0x1, 0x1f ;  /* 0x0c201f0004057f89 */ /* 0x000e6400000e0000 */
[----:B-1----:R-:W-:Y:S01]  /*0260*/  FADD R5, R4, R5 ;  /* 0x0000000504057221 */ /* 0x002fe20000000000 */
[----:B------:R-:W-:-:S04]  /*0270*/  LOP3.LUT R4, R10, 0x1, RZ, 0xc0, !PT ;  /* 0x000000010a047812 */ /* 0x000fc800078ec0ff */
[----:B------:R-:W-:Y:S01]  /*0280*/  @!P0 STS [R6+UR4], R5 ;  /* 0x0000000506008988 */ /* 0x000fe20008000804 */
[----:B------:R-:W-:Y:S01]  /*0290*/  BAR.SYNC.DEFER_BLOCKING 0x0 ;  /* 0x0000000000007b1d */ /* 0x000fe20000010000 */
[----:B------:R-:W-:-:S04]  /*02a0*/  ISETP.NE.U32.AND P0, PT, R4, 0x1, PT ;  /* 0x000000010400780c */ /* 0x000fc80003f05070 */
[C---:B------:R-:W-:Y:S01]  /*02b0*/  ISETP.LT.AND P0, PT, R10.reuse, 0x2, P0 ;  /* 0x000000020a00780c */ /* 0x040fe20000701270 */
[----:B------:R-:W1:Y:S01]  /*02c0*/  @!P1 LDS R0, [R2] ;  /* 0x0000000002009984 */ /* 0x000e620000000800 */
[----:B------:R-:W-:-:S03]  /*02d0*/  LOP3.LUT P1, RZ, R10, 0x3f, RZ, 0xc0, !PT ;  /* 0x0000003f0aff7812 */ /* 0x000fc6000782c0ff */
[----:B-1----:R-:W1:Y:S02]  /*02e0*/  SHFL.BFLY PT, R3, R0, 0x1, 0x1f ;  /* 0x0c201f0000037f89 */ /* 0x002e6400000e0000 */
[----:B-1----:R-:W-:-:S06]  /*02f0*/  FADD R3, R0, R3 ;  /* 0x0000000300037221 */ /* 0x002fcc0000000000 */
[----:B------:R1:W-:Y:S01]  /*0300*/  @P0 STS [R2], R3 ;  /* 0x0000000302000388 */ /* 0x0003e20000000800 */
[----:B------:R-:W-:Y:S06]  /*0310*/  BAR.SYNC.DEFER_BLOCKING 0x0 ;  /* 0x0000000000007b1d */ /* 0x000fec0000010000 */
[----:B-1----:R-:W-:Y:S05]  /*0320*/  @P1 EXIT ;  /* 0x000000000000194d */ /* 0x002fea0003800000 */
[----:B------:R-:W0:Y:S01]  /*0330*/  LDS R5, [UR4] ;  /* 0x00000004ff057984 */ /* 0x000e220008000800 */
[----:B------:R-:W0:Y:S03]  /*0340*/  LDC.64 R2, c[0x0][0x220] ;  /* 0x00008800ff027b82 */ /* 0x000e260000000a00 */
[----:B0-----:R-:W-:Y:S01]  /*0350*/  STG.E desc[UR6][R2.64], R5 ;  /* 0x0000000502007986 */ /* 0x001fe2000c101906 */
[----:B------:R-:W-:Y:S05]  /*0360*/  EXIT ;  /* 0x000000000000794d */ /* 0x000fea0003800000 */
.L_x_0:
[----:B------:R-:W-:-:S00]  /*0370*/  BRA `(.L_x_0) ;  /* 0xfffffffc00fc7947 */ /* 0x000fc0000383ffff */
[----:B------:R-:W-:-:S00]  /*0380*/  NOP ;  /* 0x0000000000007918 */ /* 0x000fc00000000000 */
[----:B------:R-:W-:-:S00]  /*0390*/  NOP ;  /* 0x0000000000007918 */ /* 0x000fc00000000000 */
[----:B------:R-:W-:-:S00]  /*03a0*/  NOP ;  /* 0x0000000000007918 */ /* 0x000fc00000000000 */
[----:B------:R-:W-:-:S00]  /*03b0*/  NOP ;  /* 0x0000000000007918 */ /* 0x000fc00000000000 */
[----:B------:R-:W-:-:S00]  /*03c0*/  NOP ;  /* 0x0000000000007918 */ /* 0x000fc00000000000 */
[----:B------:R-:W-:-:S00]  /*03d0*/  NOP ;  /* 0x0000000000007918 */ /* 0x000fc00000000000 */
[----:B------:R-:W-:-:S00]  /*03e0*/  NOP ;  /* 0x0000000000007918 */ /* 0x000fc00000000000 */
[----:B------:R-:W-:-:S00]  /*03f0*/  NOP ;  /* 0x0000000000007918 */ /* 0x000fc00000000000 */
.L_x_1:


//--------------------- .nv.shared.triton_per_fused_dot_4 --------------------------
	.section	.nv.shared.triton_per_fused_dot_4,"aw",@nobits
	.sectionflags	@""
	.align	16
	.zero		1024


//--------------------- .nv.constant0.triton_per_fused_dot_4 --------------------------
	.section	.nv.constant0.triton_per_fused_dot_4,"a",@progbits
	.sectionflags	@""
	.align	4
.nv.constant0.triton_per_fused_dot_4:
	.zero		556
